//
// Generated by NVIDIA NVVM Compiler
//
// Compiler Build ID: CL-36424714
// Cuda compilation tools, release 13.0, V13.0.88
// Based on NVVM 20.0.0
//

.version 9.0
.target sm_100
.address_size 64

	// .globl	_Z11global_scanPfS_
.extern .shared .align 16 .b8 shmem[];

.visible .entry _Z11global_scanPfS_(
	.param .u64 .ptr .align 1 _Z11global_scanPfS__param_0,
	.param .u64 .ptr .align 1 _Z11global_scanPfS__param_1
)
{
	.reg .pred 	%p<7>;
	.reg .b32 	%r<5>;
	.reg .b32 	%f<24>;
	.reg .b64 	%rd<14>;

	ld.param.u64 	%rd3, [_Z11global_scanPfS__param_0];
	ld.param.u64 	%rd4, [_Z11global_scanPfS__param_1];
	cvta.to.global.u64 	%rd1, %rd3;
	cvta.to.global.u64 	%rd5, %rd4;
	mov.u32 	%r1, %tid.x;
	mul.wide.u32 	%rd6, %r1, 4;
	add.s64 	%rd7, %rd5, %rd6;
	ld.global.f32 	%f10, [%rd7];
	add.s64 	%rd2, %rd1, %rd6;
	st.global.f32 	[%rd2], %f10;
	bar.sync 	0;
	setp.eq.s32 	%p1, %r1, 0;
	mov.f32 	%f20, 0f00000000;
	@%p1 bra 	$L__BB0_2;
	ld.global.f32 	%f11, [%rd2];
	add.s32 	%r2, %r1, -1;
	mul.wide.u32 	%rd8, %r2, 4;
	add.s64 	%rd9, %rd1, %rd8;
	ld.global.f32 	%f12, [%rd9];
	add.f32 	%f20, %f11, %f12;
$L__BB0_2:
	setp.eq.s32 	%p2, %r1, 0;
	bar.sync 	0;
	@%p2 bra 	$L__BB0_4;
	st.global.f32 	[%rd2], %f20;
	mov.f32 	%f20, 0f00000000;
$L__BB0_4:
	bar.sync 	0;
	setp.lt.u32 	%p3, %r1, 2;
	@%p3 bra 	$L__BB0_6;
	ld.global.f32 	%f14, [%rd2];
	add.s32 	%r3, %r1, -2;
	mul.wide.u32 	%rd10, %r3, 4;
	add.s64 	%rd11, %rd1, %rd10;
	ld.global.f32 	%f15, [%rd11];
	add.f32 	%f20, %f14, %f15;
$L__BB0_6:
	setp.lt.u32 	%p4, %r1, 2;
	bar.sync 	0;
	@%p4 bra 	$L__BB0_8;
	st.global.f32 	[%rd2], %f20;
	mov.f32 	%f20, 0f00000000;
$L__BB0_8:
	bar.sync 	0;
	setp.lt.u32 	%p5, %r1, 4;
	@%p5 bra 	$L__BB0_10;
	ld.global.f32 	%f17, [%rd2];
	add.s32 	%r4, %r1, -4;
	mul.wide.u32 	%rd12, %r4, 4;
	add.s64 	%rd13, %rd1, %rd12;
	ld.global.f32 	%f18, [%rd13];
	add.f32 	%f20, %f17, %f18;
$L__BB0_10:
	setp.lt.u32 	%p6, %r1, 4;
	bar.sync 	0;
	@%p6 bra 	$L__BB0_12;
	st.global.f32 	[%rd2], %f20;
$L__BB0_12:
	bar.sync 	0;
	ret;

}
	// .globl	_Z10shmem_scanPfS_
.visible .entry _Z10shmem_scanPfS_(
	.param .u64 .ptr .align 1 _Z10shmem_scanPfS__param_0,
	.param .u64 .ptr .align 1 _Z10shmem_scanPfS__param_1
)
{
	.reg .pred 	%p<7>;
	.reg .b32 	%r<5>;
	.reg .b32 	%f<25>;
	.reg .b64 	%rd<9>;

	ld.param.u64 	%rd1, [_Z10shmem_scanPfS__param_0];
	ld.param.u64 	%rd2, [_Z10shmem_scanPfS__param_1];
	cvta.to.global.u64 	%rd3, %rd2;
	mov.u32 	%r1, %tid.x;
	mul.wide.u32 	%rd4, %r1, 4;
	add.s64 	%rd5, %rd3, %rd4;
	ld.global.f32 	%f10, [%rd5];
	shl.b32 	%r3, %r1, 2;
	mov.u32 	%r4, shmem;
	add.s32 	%r2, %r4, %r3;
	st.shared.f32 	[%r2], %f10;
	bar.sync 	0;
	setp.eq.s32 	%p1, %r1, 0;
	mov.f32 	%f21, 0f00000000;
	@%p1 bra 	$L__BB1_2;
	ld.shared.f32 	%f11, [%r2];
	ld.shared.f32 	%f12, [%r2+-4];
	add.f32 	%f21, %f11, %f12;
$L__BB1_2:
	setp.eq.s32 	%p2, %r1, 0;
	bar.sync 	0;
	@%p2 bra 	$L__BB1_4;
	st.shared.f32 	[%r2], %f21;
	mov.f32 	%f21, 0f00000000;
$L__BB1_4:
	bar.sync 	0;
	setp.lt.u32 	%p3, %r1, 2;
	@%p3 bra 	$L__BB1_6;
	ld.shared.f32 	%f14, [%r2];
	ld.shared.f32 	%f15, [%r2+-8];
	add.f32 	%f21, %f14, %f15;
$L__BB1_6:
	setp.lt.u32 	%p4, %r1, 2;
	bar.sync 	0;
	@%p4 bra 	$L__BB1_8;
	st.shared.f32 	[%r2], %f21;
	mov.f32 	%f21, 0f00000000;
$L__BB1_8:
	bar.sync 	0;
	setp.lt.u32 	%p5, %r1, 4;
	@%p5 bra 	$L__BB1_10;
	ld.shared.f32 	%f17, [%r2];
	ld.shared.f32 	%f18, [%r2+-16];
	add.f32 	%f21, %f17, %f18;
$L__BB1_10:
	setp.lt.u32 	%p6, %r1, 4;
	bar.sync 	0;
	@%p6 bra 	$L__BB1_12;
	st.shared.f32 	[%r2], %f21;
$L__BB1_12:
	bar.sync 	0;
	cvta.to.global.u64 	%rd6, %rd1;
	ld.shared.f32 	%f19, [%r2];
	add.s64 	%rd8, %rd6, %rd4;
	st.global.f32 	[%rd8], %f19;
	ret;

}


// ===== COMPILED SASS (sm_100) =====

	.target	sm_100

	.elftype	@"ET_EXEC"


//--------------------- .note.nv.tkinfo           --------------------------
	.section	.note.nv.tkinfo,"",@"SHT_NOTE"
	.sectionflags	@"SHF_NOTE_NV_TKINFO"
	.tkinfo
        /*0018*/ 	.word	0x00000002
        /*0030*/ 	.string	""
        /*0030*/ 	.string	"ptxas"
        /*0030*/ 	.string	"Cuda compilation tools, release 13.0, V13.0.88"
        /*0030*/ 	.string	"Build cuda_13.0.r13.0/compiler.36424714_0"
        /*0030*/ 	.string	"-arch sm_100 -m 64 "



//--------------------- .note.nv.cuinfo           --------------------------
	.section	.note.nv.cuinfo,"",@"SHT_NOTE"
	.sectionflags	@"SHF_NOTE_NV_CUINFO"
        /*0018*/ 	.short	0x0002
        /*001a*/ 	.short	0x0064
        /*001c*/ 	.short	0x0082
	.zero		2


//--------------------- .nv.info                  --------------------------
	.section	.nv.info,"",@"SHT_CUDA_INFO"
	.align	4


	//----- nvinfo : EIATTR_REGCOUNT
	.align		4
        /*0000*/ 	.byte	0x04, 0x2f
        /*0002*/ 	.short	(.L_1 - .L_0)
	.align		4
.L_0:
        /*0004*/ 	.word	index@(_Z11global_scanPfS_)
        /*0008*/ 	.word	0x0000000e


	//----- nvinfo : EIATTR_FRAME_SIZE
	.align		4
.L_1:
        /*000c*/ 	.byte	0x04, 0x11
        /*000e*/ 	.short	(.L_3 - .L_2)
	.align		4
.L_2:
        /*0010*/ 	.word	index@(_Z11global_scanPfS_)
        /*0014*/ 	.word	0x00000000


	//----- nvinfo : EIATTR_REGCOUNT
	.align		4
.L_3:
        /*0018*/ 	.byte	0x04, 0x2f
        /*001a*/ 	.short	(.L_5 - .L_4)
	.align		4
.L_4:
        /*001c*/ 	.word	index@(_Z10shmem_scanPfS_)
        /*0020*/ 	.word	0x0000000c


	//----- nvinfo : EIATTR_FRAME_SIZE
	.align		4
.L_5:
        /*0024*/ 	.byte	0x04, 0x11
        /*0026*/ 	.short	(.L_7 - .L_6)
	.align		4
.L_6:
        /*0028*/ 	.word	index@(_Z10shmem_scanPfS_)
        /*002c*/ 	.word	0x00000000


	//----- nvinfo : EIATTR_MIN_STACK_SIZE
	.align		4
.L_7:
        /*0030*/ 	.byte	0x04, 0x12
        /*0032*/ 	.short	(.L_9 - .L_8)
	.align		4
.L_8:
        /*0034*/ 	.word	index@(_Z10shmem_scanPfS_)
        /*0038*/ 	.word	0x00000000


	//----- nvinfo : EIATTR_MIN_STACK_SIZE
	.align		4
.L_9:
        /*003c*/ 	.byte	0x04, 0x12
        /*003e*/ 	.short	(.L_11 - .L_10)
	.align		4
.L_10:
        /*0040*/ 	.word	index@(_Z11global_scanPfS_)
        /*0044*/ 	.word	0x00000000
.L_11:


//--------------------- .nv.compat                --------------------------
	.section	.nv.compat,"",@"SHT_CUDA_COMPAT_INFO"
	.align	4
        /*0000*/ 	.byte	0x02, 0x09, 0x00, 0x00, 0x02, 0x02, 0x01, 0x00, 0x02, 0x05, 0x05, 0x00, 0x03, 0x07, 0x01, 0x01
        /*0010*/ 	.byte	0x02, 0x03, 0x00, 0x00, 0x02, 0x06, 0x01, 0x00, 0x04, 0x0b, 0x08, 0x00, 0x09, 0x00, 0x00, 0x00
        /*0020*/ 	.byte	0x00, 0x00, 0x00, 0x00


//--------------------- .nv.info._Z10shmem_scanPfS_ --------------------------
	.section	.nv.info._Z10shmem_scanPfS_,"",@"SHT_CUDA_INFO"
	.sectionflags	@""
	.align	4


	//----- nvinfo : EIATTR_CUDA_API_VERSION
	.align		4
        /*0000*/ 	.byte	0x04, 0x37
        /*0002*/ 	.short	(.L_13 - .L_12)
.L_12:
        /*0004*/ 	.word	0x00000082


	//----- nvinfo : EIATTR_KPARAM_INFO
	.align		4
.L_13:
        /*0008*/ 	.byte	0x04, 0x17
        /*000a*/ 	.short	(.L_15 - .L_14)
.L_14:
        /*000c*/ 	.word	0x00000000
        /*0010*/ 	.short	0x0001
        /*0012*/ 	.short	0x0008
        /*0014*/ 	.byte	0x00, 0xf5, 0x21, 0x00


	//----- nvinfo : EIATTR_KPARAM_INFO
	.align		4
.L_15:
        /*0018*/ 	.byte	0x04, 0x17
        /*001a*/ 	.short	(.L_17 - .L_16)
.L_16:
        /*001c*/ 	.word	0x00000000
        /*0020*/ 	.short	0x0000
        /*0022*/ 	.short	0x0000
        /*0024*/ 	.byte	0x00, 0xf5, 0x21, 0x00


	//----- nvinfo : EIATTR_SPARSE_MMA_MASK
	.align		4
.L_17:
        /*0028*/ 	.byte	0x03, 0x50
        /*002a*/ 	.short	0x0000


	//----- nvinfo : EIATTR_MAXREG_COUNT
	.align		4
        /*002c*/ 	.byte	0x03, 0x1b
        /*002e*/ 	.short	0x00ff


	//----- nvinfo : EIATTR_NUM_BARRIERS
	.align		4
        /*0030*/ 	.byte	0x02, 0x4c
        /*0032*/ 	.byte	0x01
	.zero		1


	//----- nvinfo : EIATTR_MERCURY_ISA_VERSION
	.align		4
        /*0034*/ 	.byte	0x03, 0x5f
        /*0036*/ 	.short	0x0101


	//----- nvinfo : EIATTR_VRC_CTA_INIT_COUNT
	.align		4
        /*0038*/ 	.byte	0x02, 0x4a
	.zero		1
	.zero		1


	//----- nvinfo : EIATTR_EXIT_INSTR_OFFSETS
	.align		4
        /*003c*/ 	.byte	0x04, 0x1c
        /*003e*/ 	.short	(.L_19 - .L_18)


	//   ....[0]....
.L_18:
        /*0040*/ 	.word	0x00000280


	//----- nvinfo : EIATTR_CBANK_PARAM_SIZE
	.align		4
.L_19:
        /*0044*/ 	.byte	0x03, 0x19
        /*0046*/ 	.short	0x0010


	//----- nvinfo : EIATTR_PARAM_CBANK
	.align		4
        /*0048*/ 	.byte	0x04, 0x0a
        /*004a*/ 	.short	(.L_21 - .L_20)
	.align		4
.L_20:
        /*004c*/ 	.word	index@(.nv.constant0._Z10shmem_scanPfS_)
        /*0050*/ 	.short	0x0380
        /*0052*/ 	.short	0x0010


	//----- nvinfo : EIATTR_SW_WAR
	.align		4
.L_21:
        /*0054*/ 	.byte	0x04, 0x36
        /*0056*/ 	.short	(.L_23 - .L_22)
.L_22:
        /*0058*/ 	.word	0x00000008
.L_23:


//--------------------- .nv.info._Z11global_scanPfS_ --------------------------
	.section	.nv.info._Z11global_scanPfS_,"",@"SHT_CUDA_INFO"
	.sectionflags	@""
	.align	4


	//----- nvinfo : EIATTR_CUDA_API_VERSION
	.align		4
        /*0000*/ 	.byte	0x04, 0x37
        /*0002*/ 	.short	(.L_25 - .L_24)
.L_24:
        /*0004*/ 	.word	0x00000082


	//----- nvinfo : EIATTR_KPARAM_INFO
	.align		4
.L_25:
        /*0008*/ 	.byte	0x04, 0x17
        /*000a*/ 	.short	(.L_27 - .L_26)
.L_26:
        /*000c*/ 	.word	0x00000000
        /*0010*/ 	.short	0x0001
        /*0012*/ 	.short	0x0008
        /*0014*/ 	.byte	0x00, 0xf5, 0x21, 0x00


	//----- nvinfo : EIATTR_KPARAM_INFO
	.align		4
.L_27:
        /*0018*/ 	.byte	0x04, 0x17
        /*001a*/ 	.short	(.L_29 - .L_28)
.L_28:
        /*001c*/ 	.word	0x00000000
        /*0020*/ 	.short	0x0000
        /*0022*/ 	.short	0x0000
        /*0024*/ 	.byte	0x00, 0xf5, 0x21, 0x00


	//----- nvinfo : EIATTR_SPARSE_MMA_MASK
	.align		4
.L_29:
        /*0028*/ 	.byte	0x03, 0x50
        /*002a*/ 	.short	0x0000


	//----- nvinfo : EIATTR_MAXREG_COUNT
	.align		4
        /*002c*/ 	.byte	0x03, 0x1b
        /*002e*/ 	.short	0x00ff


	//----- nvinfo : EIATTR_NUM_BARRIERS
	.align		4
        /*0030*/ 	.byte	0x02, 0x4c
        /*0032*/ 	.byte	0x01
	.zero		1


	//----- nvinfo : EIATTR_MERCURY_ISA_VERSION
	.align		4
        /*0034*/ 	.byte	0x03, 0x5f
        /*0036*/ 	.short	0x0101


	//----- nvinfo : EIATTR_VRC_CTA_INIT_COUNT
	.align		4
        /*0038*/ 	.byte	0x02, 0x4a
	.zero		1
	.zero		1


	//----- nvinfo : EIATTR_EXIT_INSTR_OFFSETS
	.align		4
        /*003c*/ 	.byte	0x04, 0x1c
        /*003e*/ 	.short	(.L_31 - .L_30)


	//   ....[0]....
.L_30:
        /*0040*/ 	.word	0x00000310


	//----- nvinfo : EIATTR_CRS_STACK_SIZE
	.align		4
.L_31:
        /*0044*/ 	.byte	0x04, 0x1e
        /*0046*/ 	.short	(.L_33 - .L_32)
.L_32:
        /*0048*/ 	.word	0x00000000


	//----- nvinfo : EIATTR_CBANK_PARAM_SIZE
	.align		4
.L_33:
        /*004c*/ 	.byte	0x03, 0x19
        /*004e*/ 	.short	0x0010


	//----- nvinfo : EIATTR_PARAM_CBANK
	.align		4
        /*0050*/ 	.byte	0x04, 0x0a
        /*0052*/ 	.short	(.L_35 - .L_34)
	.align		4
.L_34:
        /*0054*/ 	.word	index@(.nv.constant0._Z11global_scanPfS_)
        /*0058*/ 	.short	0x0380
        /*005a*/ 	.short	0x0010


	//----- nvinfo : EIATTR_SW_WAR
	.align		4
.L_35:
        /*005c*/ 	.byte	0x04, 0x36
        /*005e*/ 	.short	(.L_37 - .L_36)
.L_36:
        /*0060*/ 	.word	0x00000008
.L_37:


//--------------------- .nv.callgraph             --------------------------
	.section	.nv.callgraph,"",@"SHT_CUDA_CALLGRAPH"
	.align	4
	.sectionentsize	8
	.align		4
        /*0000*/ 	.word	0x00000000
	.align		4
        /*0004*/ 	.word	0xffffffff
	.align		4
        /*0008*/ 	.word	0x00000000
	.align		4
        /*000c*/ 	.word	0xfffffffe
	.align		4
        /*0010*/ 	.word	0x00000000
	.align		4
        /*0014*/ 	.word	0xfffffffd
	.align		4
        /*0018*/ 	.word	0x00000000
	.align		4
        /*001c*/ 	.word	0xfffffffc


//--------------------- .text._Z10shmem_scanPfS_  --------------------------
	.section	.text._Z10shmem_scanPfS_,"ax",@progbits
	.align	128
        .global         _Z10shmem_scanPfS_
        .type           _Z10shmem_scanPfS_,@function
        .size           _Z10shmem_scanPfS_,(.L_x_8 - _Z10shmem_scanPfS_)
        .other          _Z10shmem_scanPfS_,@"STO_CUDA_ENTRY STV_DEFAULT"
_Z10shmem_scanPfS_:
.text._Z10shmem_scanPfS_:
[----:B------:R-:W-:Y:S01]  /*0000*/  LDC R1, c[0x0][0x37c] ;  /* 0x0000df00ff017b82 */ /* 0x000fe20000000800 */
[----:B------:R-:W0:Y:S07]  /*0010*/  S2R R9, SR_TID.X ;  /* 0x0000000000097919 */ /* 0x000e2e0000002100 */
[----:B------:R-:W0:Y:S01]  /*0020*/  LDC.64 R2, c[0x0][0x388] ;  /* 0x0000e200ff027b82 */ /* 0x000e220000000a00 */
[----:B------:R-:W1:Y:S01]  /*0030*/  LDCU.64 UR6, c[0x0][0x358] ;  /* 0x00006b00ff0677ac */ /* 0x000e620008000a00 */
[----:B0-----:R-:W-:-:S06]  /*0040*/  IMAD.WIDE.U32 R2, R9, 0x4, R2 ;  /* 0x0000000409027825 */ /* 0x001fcc00078e0002 */
[----:B-1----:R-:W2:Y:S01]  /*0050*/  LDG.E R2, desc[UR6][R2.64] ;  /* 0x0000000602027981 */ /* 0x002ea2000c1e1900 */
[----:B------:R-:W0:Y:S01]  /*0060*/  S2UR UR5, SR_CgaCtaId ;  /* 0x00000000000579c3 */ /* 0x000e220000008800 */
[----:B------:R-:W-:Y:S01]  /*0070*/  UMOV UR4, 0x400 ;  /* 0x0000040000047882 */ /* 0x000fe20000000000 */
[C---:B------:R-:W-:Y:S01]  /*0080*/  ISETP.NE.AND P0, PT, R9.reuse, RZ, PT ;  /* 0x000000ff0900720c */ /* 0x040fe20003f05270 */
[----:B------:R-:W-:Y:S01]  /*0090*/  HFMA2 R0, -RZ, RZ, 0, 0 ;  /* 0x00000000ff007431 */ /* 0x000fe200000001ff */
[C---:B------:R-:W-:Y:S02]  /*00a0*/  ISETP.GE.U32.AND P1, PT, R9.reuse, 0x2, PT ;  /* 0x000000020900780c */ /* 0x040fe40003f26070 */
[----:B------:R-:W-:Y:S01]  /*00b0*/  ISETP.GE.U32.AND P2, PT, R9, 0x4, PT ;  /* 0x000000040900780c */ /* 0x000fe20003f46070 */
[----:B0-----:R-:W-:-:S06]  /*00c0*/  ULEA UR4, UR5, UR4, 0x18 ;  /* 0x0000000405047291 */ /* 0x001fcc000f8ec0ff */
[----:B------:R-:W-:-:S05]  /*00d0*/  LEA R5, R9, UR4, 0x2 ;  /* 0x0000000409057c11 */ /* 0x000fca000f8e10ff */
[----:B--2---:R-:W-:Y:S01]  /*00e0*/  STS [R5], R2 ;  /* 0x0000000205007388 */ /* 0x004fe20000000800 */
[----:B------:R-:W-:Y:S06]  /*00f0*/  BAR.SYNC.DEFER_BLOCKING 0x0 ;  /* 0x0000000000007b1d */ /* 0x000fec0000010000 */
[----:B------:R-:W-:Y:S04]  /*0100*/  @P0 LDS R4, [R5] ;  /* 0x0000000005040984 */ /* 0x000fe80000000800 */
[----:B------:R-:W0:Y:S02]  /*0110*/  @P0 LDS R7, [R5+-0x4] ;  /* 0xfffffc0005070984 */ /* 0x000e240000000800 */
[----:B0-----:R-:W-:Y:S01]  /*0120*/  @P0 FADD R0, R4, R7 ;  /* 0x0000000704000221 */ /* 0x001fe20000000000 */
[----:B------:R-:W-:Y:S06]  /*0130*/  BAR.SYNC.DEFER_BLOCKING 0x0 ;  /* 0x0000000000007b1d */ /* 0x000fec0000010000 */
[----:B------:R0:W-:Y:S02]  /*0140*/  @P0 STS [R5], R0 ;  /* 0x0000000005000388 */ /* 0x0001e40000000800 */
[----:B------:R-:W-:Y:S01]  /*0150*/  BAR.SYNC.DEFER_BLOCKING 0x0 ;  /* 0x0000000000007b1d */ /* 0x000fe20000010000 */
[----:B0-----:R-:W-:-:S05]  /*0160*/  @P0 MOV R0, RZ ;  /* 0x000000ff00000202 */ /* 0x001fca0000000f00 */
        /* <DEDUP_REMOVED lines=10> */
[----:B------:R-:W-:Y:S08]  /*0210*/  BAR.SYNC.DEFER_BLOCKING 0x0 ;  /* 0x0000000000007b1d */ /* 0x000ff00000010000 */
[----:B------:R-:W0:Y:S01]  /*0220*/  LDC.64 R2, c[0x0][0x380] ;  /* 0x0000e000ff027b82 */ /* 0x000e220000000a00 */
[----:B------:R-:W-:Y:S07]  /*0230*/  @P2 STS [R5], R0 ;  /* 0x0000000005002388 */ /* 0x000fee0000000800 */
[----:B------:R-:W-:Y:S01]  /*0240*/  BAR.SYNC.DEFER_BLOCKING 0x0 ;  /* 0x0000000000007b1d */ /* 0x000fe20000010000 */
[----:B0-----:R-:W-:-:S05]  /*0250*/  IMAD.WIDE.U32 R2, R9, 0x4, R2 ;  /* 0x0000000409027825 */ /* 0x001fca00078e0002 */
[----:B------:R-:W0:Y:S04]  /*0260*/  LDS R7, [R5] ;  /* 0x0000000005077984 */ /* 0x000e280000000800 */
[----:B0-----:R-:W-:Y:S01]  /*0270*/  STG.E desc[UR6][R2.64], R7 ;  /* 0x0000000702007986 */ /* 0x001fe2000c101906 */
[----:B------:R-:W-:Y:S05]  /*0280*/  EXIT ;  /* 0x000000000000794d */ /* 0x000fea0003800000 */
.L_x_0:
[----:B------:R-:W-:-:S00]  /*0290*/  BRA `(.L_x_0) ;  /* 0xfffffffc00fc7947 */ /* 0x000fc0000383ffff */
[----:B------:R-:W-:-:S00]  /*02a0*/  NOP ;  /* 0x0000000000007918 */ /* 0x000fc00000000000 */
        /* <DEDUP_REMOVED lines=13> */
.L_x_8:


//--------------------- .text._Z11global_scanPfS_ --------------------------
	.section	.text._Z11global_scanPfS_,"ax",@progbits
	.align	128
        .global         _Z11global_scanPfS_
        .type           _Z11global_scanPfS_,@function
        .size           _Z11global_scanPfS_,(.L_x_9 - _Z11global_scanPfS_)
        .other          _Z11global_scanPfS_,@"STO_CUDA_ENTRY STV_DEFAULT"
_Z11global_scanPfS_:
.text._Z11global_scanPfS_:
[----:B------:R-:W-:Y:S01]  /*0000*/  LDC R1, c[0x0][0x37c] ;  /* 0x0000df00ff017b82 */ /* 0x000fe20000000800 */
[----:B------:R-:W0:Y:S07]  /*0010*/  S2R R11, SR_TID.X ;  /* 0x00000000000b7919 */ /* 0x000e2e0000002100 */
[----:B------:R-:W0:Y:S01]  /*0020*/  LDC.64 R4, c[0x0][0x388] ;  /* 0x0000e200ff047b82 */ /* 0x000e220000000a00 */
[----:B------:R-:W1:Y:S07]  /*0030*/  LDCU.64 UR4, c[0x0][0x358] ;  /* 0x00006b00ff0477ac */ /* 0x000e6e0008000a00 */
[----:B------:R-:W2:Y:S01]  /*0040*/  LDC.64 R6, c[0x0][0x380] ;  /* 0x0000e000ff067b82 */ /* 0x000ea20000000a00 */
[----:B0-----:R-:W-:-:S06]  /*0050*/  IMAD.WIDE.U32 R4, R11, 0x4, R4 ;  /* 0x000000040b047825 */ /* 0x001fcc00078e0004 */
[----:B-1----:R-:W3:Y:S01]  /*0060*/  LDG.E R5, desc[UR4][R4.64] ;  /* 0x0000000404057981 */ /* 0x002ee2000c1e1900 */
[C---:B------:R-:W-:Y:S01]  /*0070*/  ISETP.NE.AND P0, PT, R11.reuse, RZ, PT ;  /* 0x000000ff0b00720c */ /* 0x040fe20003f05270 */
[C---:B--2---:R-:W-:Y:S01]  /*0080*/  IMAD.WIDE.U32 R2, R11.reuse, 0x4, R6 ;  /* 0x000000040b027825 */ /* 0x044fe200078e0006 */
[----:B------:R-:W-:Y:S03]  /*0090*/  BSSY.RECONVERGENT B0, `(.L_x_1) ;  /* 0x000000c000007945 */ /* 0x000fe60003800200 */
[----:B------:R-:W-:Y:S01]  /*00a0*/  HFMA2 R9, -RZ, RZ, 0, 0 ;  /* 0x00000000ff097431 */ /* 0x000fe200000001ff */
[C---:B------:R-:W-:Y:S02]  /*00b0*/  ISETP.GE.U32.AND P1, PT, R11.reuse, 0x2, PT ;  /* 0x000000020b00780c */ /* 0x040fe40003f26070 */
[----:B------:R-:W-:Y:S01]  /*00c0*/  ISETP.GE.U32.AND P2, PT, R11, 0x4, PT ;  /* 0x000000040b00780c */ /* 0x000fe20003f46070 */
[----:B---3--:R0:W-:Y:S01]  /*00d0*/  STG.E desc[UR4][R2.64], R5 ;  /* 0x0000000502007986 */ /* 0x0081e2000c101904 */
[----:B------:R-:W-:Y:S06]  /*00e0*/  BAR.SYNC.DEFER_BLOCKING 0x0 ;  /* 0x0000000000007b1d */ /* 0x000fec0000010000 */
[----:B------:R-:W-:Y:S05]  /*00f0*/  @!P0 BRA `(.L_x_2) ;  /* 0x0000000000148947 */ /* 0x000fea0003800000 */
[----:B0-----:R-:W-:Y:S01]  /*0100*/  IADD3 R5, PT, PT, R11, -0x1, RZ ;  /* 0xffffffff0b057810 */ /* 0x001fe20007ffe0ff */
[----:B------:R-:W2:Y:S04]  /*0110*/  LDG.E R9, desc[UR4][R2.64] ;  /* 0x0000000402097981 */ /* 0x000ea8000c1e1900 */
[----:B------:R-:W-:-:S06]  /*0120*/  IMAD.WIDE.U32 R4, R5, 0x4, R6 ;  /* 0x0000000405047825 */ /* 0x000fcc00078e0006 */
[----:B------:R-:W2:Y:S02]  /*0130*/  LDG.E R4, desc[UR4][R4.64] ;  /* 0x0000000404047981 */ /* 0x000ea4000c1e1900 */
[----:B--2---:R-:W-:-:S07]  /*0140*/  FADD R9, R9, R4 ;  /* 0x0000000409097221 */ /* 0x004fce0000000000 */
.L_x_2:
[----:B------:R-:W-:Y:S05]  /*0150*/  BSYNC.RECONVERGENT B0 ;  /* 0x0000000000007941 */ /* 0x000fea0003800200 */
.L_x_1:
[----:B------:R-:W-:Y:S06]  /*0160*/  BAR.SYNC.DEFER_BLOCKING 0x0 ;  /* 0x0000000000007b1d */ /* 0x000fec0000010000 */
[----:B------:R-:W-:Y:S01]  /*0170*/  BSSY.RECONVERGENT B0, `(.L_x_3) ;  /* 0x000000a000007945 */ /* 0x000fe20003800200 */
[----:B------:R1:W-:Y:S02]  /*0180*/  @P0 STG.E desc[UR4][R2.64], R9 ;  /* 0x0000000902000986 */ /* 0x0003e4000c101904 */
[----:B-1----:R-:W-:Y:S01]  /*0190*/  @P0 MOV R9, RZ ;  /* 0x000000ff00090202 */ /* 0x002fe20000000f00 */
[----:B------:R-:W-:Y:S06]  /*01a0*/  BAR.SYNC.DEFER_BLOCKING 0x0 ;  /* 0x0000000000007b1d */ /* 0x000fec0000010000 */
[----:B------:R-:W-:Y:S05]  /*01b0*/  @!P1 BRA `(.L_x_4) ;  /* 0x0000000000149947 */ /* 0x000fea0003800000 */
[----:B0-----:R-:W-:Y:S01]  /*01c0*/  IADD3 R5, PT, PT, R11, -0x2, RZ ;  /* 0xfffffffe0b057810 */ /* 0x001fe20007ffe0ff */
[----:B------:R-:W2:Y:S04]  /*01d0*/  LDG.E R9, desc[UR4][R2.64] ;  /* 0x0000000402097981 */ /* 0x000ea8000c1e1900 */
[----:B------:R-:W-:-:S06]  /*01e0*/  IMAD.WIDE.U32 R4, R5, 0x4, R6 ;  /* 0x0000000405047825 */ /* 0x000fcc00078e0006 */
[----:B------:R-:W2:Y:S02]  /*01f0*/  LDG.E R4, desc[UR4][R4.64] ;  /* 0x0000000404047981 */ /* 0x000ea4000c1e1900 */
[----:B--2---:R-:W-:-:S07]  /*0200*/  FADD R9, R9, R4 ;  /* 0x0000000409097221 */ /* 0x004fce0000000000 */
.L_x_4:
[----:B------:R-:W-:Y:S05]  /*0210*/  BSYNC.RECONVERGENT B0 ;  /* 0x0000000000007941 */ /* 0x000fea0003800200 */
.L_x_3:
        /* <DEDUP_REMOVED lines=11> */
.L_x_6:
[----:B------:R-:W-:Y:S05]  /*02d0*/  BSYNC.RECONVERGENT B0 ;  /* 0x0000000000007941 */ /* 0x000fea0003800200 */
.L_x_5:
[----:B------:R-:W-:Y:S06]  /*02e0*/  BAR.SYNC.DEFER_BLOCKING 0x0 ;  /* 0x0000000000007b1d */ /* 0x000fec0000010000 */
[----:B------:R-:W-:Y:S02]  /*02f0*/  @P2 STG.E desc[UR4][R2.64], R9 ;  /* 0x0000000902002986 */ /* 0x000fe4000c101904 */
[----:B------:R-:W-:Y:S06]  /*0300*/  BAR.SYNC.DEFER_BLOCKING 0x0 ;  /* 0x0000000000007b1d */ /* 0x000fec0000010000 */
[----:B------:R-:W-:Y:S05]  /*0310*/  EXIT ;  /* 0x000000000000794d */ /* 0x000fea0003800000 */
.L_x_7:
        /* <DEDUP_REMOVED lines=14> */
.L_x_9:


//--------------------- .nv.shared._Z10shmem_scanPfS_ --------------------------
	.section	.nv.shared._Z10shmem_scanPfS_,"aw",@nobits
	.sectionflags	@""
	.align	16
	.zero		1024


//--------------------- .nv.shared.reserved.0     --------------------------
	.section	.nv.shared.reserved.0,"aw",@nobits
	.weak		__nv_reservedSMEM_offset_0_alias
	.size		__nv_reservedSMEM_offset_0_alias, 0, 64
	.other		__nv_reservedSMEM_offset_0_alias,@"STO_CUDA_RESERVED_SHARED STV_DEFAULT"
__nv_reservedSMEM_offset_0_alias:
	.zero		0
	.zero		64


//--------------------- .nv.shared._Z11global_scanPfS_ --------------------------
	.section	.nv.shared._Z11global_scanPfS_,"aw",@nobits
	.sectionflags	@""
	.align	16
	.zero		1024


//--------------------- .nv.constant0._Z10shmem_scanPfS_ --------------------------
	.section	.nv.constant0._Z10shmem_scanPfS_,"a",@progbits
	.sectionflags	@""
	.align	4
.nv.constant0._Z10shmem_scanPfS_:
	.zero		912


//--------------------- .nv.constant0._Z11global_scanPfS_ --------------------------
	.section	.nv.constant0._Z11global_scanPfS_,"a",@progbits
	.sectionflags	@""
	.align	4
.nv.constant0._Z11global_scanPfS_:
	.zero		912


//--------------------- SYMBOLS --------------------------

	.type		.nv.reservedSmem.offset0,@object
	.size		.nv.reservedSmem.offset0,0x4
	.type		.nv.reservedSmem.cap,@object
	.size		.nv.reservedSmem.cap,0x4
